//
// Generated by NVIDIA NVVM Compiler
//
// Compiler Build ID: CL-36424714
// Cuda compilation tools, release 13.0, V13.0.88
// Based on NVVM 20.0.0
//

.version 9.0
.target sm_100
.address_size 64

	// .globl	_Z12solution_kerPdiii

.visible .entry _Z12solution_kerPdiii(
	.param .u64 .ptr .align 1 _Z12solution_kerPdiii_param_0,
	.param .u32 _Z12solution_kerPdiii_param_1,
	.param .u32 _Z12solution_kerPdiii_param_2,
	.param .u32 _Z12solution_kerPdiii_param_3
)
{
	.reg .pred 	%p<11>;
	.reg .b32 	%r<16>;
	.reg .b64 	%rd<8>;
	.reg .b64 	%fd<2>;

	ld.param.u64 	%rd2, [_Z12solution_kerPdiii_param_0];
	ld.param.u32 	%r5, [_Z12solution_kerPdiii_param_1];
	ld.param.u32 	%r7, [_Z12solution_kerPdiii_param_2];
	ld.param.u32 	%r4, [_Z12solution_kerPdiii_param_3];
	cvta.to.global.u64 	%rd1, %rd2;
	mov.u32 	%r1, %tid.x;
	mov.u32 	%r9, %tid.y;
	mov.u32 	%r2, %tid.z;
	mad.lo.s32 	%r11, %r7, %r1, %r9;
	mad.lo.s32 	%r3, %r11, %r4, %r2;
	setp.eq.s32 	%p1, %r1, 0;
	add.s32 	%r12, %r5, -1;
	setp.eq.s32 	%p2, %r9, %r12;
	or.pred  	%p3, %p1, %p2;
	setp.eq.s32 	%p4, %r9, 0;
	or.pred  	%p5, %p4, %p3;
	add.s32 	%r13, %r7, -1;
	setp.eq.s32 	%p6, %r9, %r13;
	or.pred  	%p7, %p5, %p6;
	@%p7 bra 	$L__BB0_2;
	setp.ne.s32 	%p8, %r2, 0;
	add.s32 	%r14, %r4, -1;
	setp.ne.s32 	%p9, %r2, %r14;
	and.pred  	%p10, %p8, %p9;
	@%p10 bra 	$L__BB0_3;
$L__BB0_2:
	mul.lo.s32 	%r15, %r1, 10;
	cvt.rn.f64.u32 	%fd1, %r15;
	mul.wide.s32 	%rd6, %r3, 8;
	add.s64 	%rd7, %rd1, %rd6;
	st.global.f64 	[%rd7], %fd1;
	bra.uni 	$L__BB0_4;
$L__BB0_3:
	mul.wide.s32 	%rd3, %r3, 8;
	add.s64 	%rd4, %rd1, %rd3;
	mov.b64 	%rd5, 0;
	st.global.u64 	[%rd4], %rd5;
$L__BB0_4:
	ret;

}
	// .globl	_Z8jac_compPdS_iiii
.visible .entry _Z8jac_compPdS_iiii(
	.param .u64 .ptr .align 1 _Z8jac_compPdS_iiii_param_0,
	.param .u64 .ptr .align 1 _Z8jac_compPdS_iiii_param_1,
	.param .u32 _Z8jac_compPdS_iiii_param_2,
	.param .u32 _Z8jac_compPdS_iiii_param_3,
	.param .u32 _Z8jac_compPdS_iiii_param_4,
	.param .u32 _Z8jac_compPdS_iiii_param_5
)
{
	.reg .pred 	%p<6>;
	.reg .b32 	%r<38>;
	.reg .b64 	%rd<25>;
	.reg .b64 	%fd<13>;

	ld.param.u64 	%rd1, [_Z8jac_compPdS_iiii_param_0];
	ld.param.u64 	%rd2, [_Z8jac_compPdS_iiii_param_1];
	ld.param.u32 	%r7, [_Z8jac_compPdS_iiii_param_2];
	ld.param.u32 	%r8, [_Z8jac_compPdS_iiii_param_3];
	ld.param.u32 	%r9, [_Z8jac_compPdS_iiii_param_4];
	ld.param.u32 	%r10, [_Z8jac_compPdS_iiii_param_5];
	mov.u32 	%r11, %ctaid.x;
	mov.u32 	%r12, %ctaid.y;
	mov.u32 	%r13, %ctaid.z;
	mov.u32 	%r14, %tid.x;
	mov.u32 	%r15, %tid.y;
	mov.u32 	%r16, %tid.z;
	mad.lo.s32 	%r1, %r10, %r11, %r14;
	add.s32 	%r17, %r1, 1;
	mad.lo.s32 	%r18, %r10, %r12, %r15;
	add.s32 	%r3, %r18, 1;
	mad.lo.s32 	%r19, %r10, %r13, %r16;
	add.s32 	%r20, %r19, 1;
	add.s32 	%r21, %r7, -1;
	setp.ge.s32 	%p1, %r17, %r21;
	add.s32 	%r22, %r8, -1;
	setp.ge.s32 	%p2, %r3, %r22;
	or.pred  	%p3, %p1, %p2;
	add.s32 	%r23, %r9, -1;
	setp.ge.s32 	%p4, %r20, %r23;
	or.pred  	%p5, %p3, %p4;
	@%p5 bra 	$L__BB1_2;
	cvta.to.global.u64 	%rd3, %rd1;
	cvta.to.global.u64 	%rd4, %rd2;
	mul.lo.s32 	%r24, %r1, %r8;
	add.s32 	%r25, %r24, %r3;
	mul.lo.s32 	%r26, %r25, %r9;
	cvt.s64.s32 	%rd5, %r26;
	cvt.s64.s32 	%rd6, %r19;
	add.s64 	%rd7, %rd5, %rd6;
	shl.b64 	%rd8, %rd7, 3;
	add.s64 	%rd9, %rd3, %rd8;
	ld.global.f64 	%fd1, [%rd9+8];
	shl.b32 	%r27, %r8, 1;
	add.s32 	%r28, %r24, %r27;
	add.s32 	%r29, %r28, %r3;
	mul.lo.s32 	%r30, %r29, %r9;
	cvt.s64.s32 	%rd10, %r30;
	add.s64 	%rd11, %rd10, %rd6;
	shl.b64 	%rd12, %rd11, 3;
	add.s64 	%rd13, %rd3, %rd12;
	ld.global.f64 	%fd2, [%rd13+8];
	add.f64 	%fd3, %fd1, %fd2;
	sub.s32 	%r31, %r28, %r8;
	add.s32 	%r32, %r31, %r18;
	mul.lo.s32 	%r33, %r32, %r9;
	cvt.s64.s32 	%rd14, %r33;
	add.s64 	%rd15, %rd14, %rd6;
	shl.b64 	%rd16, %rd15, 3;
	add.s64 	%rd17, %rd3, %rd16;
	ld.global.f64 	%fd4, [%rd17+8];
	add.f64 	%fd5, %fd3, %fd4;
	add.s32 	%r34, %r32, 2;
	mul.lo.s32 	%r35, %r34, %r9;
	cvt.s64.s32 	%rd18, %r35;
	add.s64 	%rd19, %rd18, %rd6;
	shl.b64 	%rd20, %rd19, 3;
	add.s64 	%rd21, %rd3, %rd20;
	ld.global.f64 	%fd6, [%rd21+8];
	add.f64 	%fd7, %fd5, %fd6;
	add.s32 	%r36, %r33, %r9;
	add.s32 	%r37, %r36, %r19;
	mul.wide.s32 	%rd22, %r37, 8;
	add.s64 	%rd23, %rd3, %rd22;
	ld.global.f64 	%fd8, [%rd23];
	add.f64 	%fd9, %fd7, %fd8;
	ld.global.f64 	%fd10, [%rd23+16];
	add.f64 	%fd11, %fd9, %fd10;
	div.rn.f64 	%fd12, %fd11, 0d4018000000000000;
	add.s64 	%rd24, %rd4, %rd22;
	st.global.f64 	[%rd24+8], %fd12;
$L__BB1_2:
	ret;

}
	// .globl	_Z7jac_epsPdS_iii
.visible .entry _Z7jac_epsPdS_iii(
	.param .u64 .ptr .align 1 _Z7jac_epsPdS_iii_param_0,
	.param .u64 .ptr .align 1 _Z7jac_epsPdS_iii_param_1,
	.param .u32 _Z7jac_epsPdS_iii_param_2,
	.param .u32 _Z7jac_epsPdS_iii_param_3,
	.param .u32 _Z7jac_epsPdS_iii_param_4
)
{
	.reg .b32 	%r<21>;
	.reg .b64 	%rd<25>;
	.reg .b64 	%fd<13>;

	ld.param.u64 	%rd1, [_Z7jac_epsPdS_iii_param_0];
	ld.param.u64 	%rd2, [_Z7jac_epsPdS_iii_param_1];
	ld.param.u32 	%r1, [_Z7jac_epsPdS_iii_param_3];
	ld.param.u32 	%r2, [_Z7jac_epsPdS_iii_param_4];
	cvta.to.global.u64 	%rd3, %rd2;
	cvta.to.global.u64 	%rd4, %rd1;
	mov.u32 	%r3, %tid.x;
	mov.u32 	%r4, %tid.y;
	add.s32 	%r5, %r4, 1;
	mov.u32 	%r6, %tid.z;
	mul.lo.s32 	%r7, %r1, %r3;
	add.s32 	%r8, %r7, %r5;
	mul.lo.s32 	%r9, %r8, %r2;
	cvt.s64.s32 	%rd5, %r9;
	cvt.u64.u32 	%rd6, %r6;
	add.s64 	%rd7, %rd5, %rd6;
	shl.b64 	%rd8, %rd7, 3;
	add.s64 	%rd9, %rd4, %rd8;
	ld.global.f64 	%fd1, [%rd9+8];
	shl.b32 	%r10, %r1, 1;
	add.s32 	%r11, %r7, %r10;
	add.s32 	%r12, %r11, %r5;
	mul.lo.s32 	%r13, %r12, %r2;
	cvt.s64.s32 	%rd10, %r13;
	add.s64 	%rd11, %rd10, %rd6;
	shl.b64 	%rd12, %rd11, 3;
	add.s64 	%rd13, %rd4, %rd12;
	ld.global.f64 	%fd2, [%rd13+8];
	add.f64 	%fd3, %fd1, %fd2;
	sub.s32 	%r14, %r11, %r1;
	add.s32 	%r15, %r14, %r4;
	mul.lo.s32 	%r16, %r15, %r2;
	cvt.s64.s32 	%rd14, %r16;
	add.s64 	%rd15, %rd14, %rd6;
	shl.b64 	%rd16, %rd15, 3;
	add.s64 	%rd17, %rd4, %rd16;
	ld.global.f64 	%fd4, [%rd17+8];
	add.f64 	%fd5, %fd3, %fd4;
	add.s32 	%r17, %r15, 2;
	mul.lo.s32 	%r18, %r17, %r2;
	cvt.s64.s32 	%rd18, %r18;
	add.s64 	%rd19, %rd18, %rd6;
	shl.b64 	%rd20, %rd19, 3;
	add.s64 	%rd21, %rd4, %rd20;
	ld.global.f64 	%fd6, [%rd21+8];
	add.f64 	%fd7, %fd5, %fd6;
	add.s32 	%r19, %r16, %r2;
	add.s32 	%r20, %r19, %r6;
	mul.wide.s32 	%rd22, %r20, 8;
	add.s64 	%rd23, %rd4, %rd22;
	ld.global.f64 	%fd8, [%rd23];
	add.f64 	%fd9, %fd7, %fd8;
	ld.global.f64 	%fd10, [%rd23+16];
	add.f64 	%fd11, %fd9, %fd10;
	div.rn.f64 	%fd12, %fd11, 0d4018000000000000;
	add.s64 	%rd24, %rd3, %rd22;
	st.global.f64 	[%rd24+8], %fd12;
	ret;

}


// ===== COMPILED SASS (sm_100) =====

	.target	sm_100

	.elftype	@"ET_EXEC"


//--------------------- .note.nv.tkinfo           --------------------------
	.section	.note.nv.tkinfo,"",@"SHT_NOTE"
	.sectionflags	@"SHF_NOTE_NV_TKINFO"
	.tkinfo
        /*0018*/ 	.word	0x00000002
        /*0030*/ 	.string	""
        /*0030*/ 	.string	"ptxas"
        /*0030*/ 	.string	"Cuda compilation tools, release 13.0, V13.0.88"
        /*0030*/ 	.string	"Build cuda_13.0.r13.0/compiler.36424714_0"
        /*0030*/ 	.string	"-arch sm_100 -m 64 "



//--------------------- .note.nv.cuinfo           --------------------------
	.section	.note.nv.cuinfo,"",@"SHT_NOTE"
	.sectionflags	@"SHF_NOTE_NV_CUINFO"
        /*0018*/ 	.short	0x0002
        /*001a*/ 	.short	0x0064
        /*001c*/ 	.short	0x0082
	.zero		2


//--------------------- .nv.info                  --------------------------
	.section	.nv.info,"",@"SHT_CUDA_INFO"
	.align	4


	//----- nvinfo : EIATTR_REGCOUNT
	.align		4
        /*0000*/ 	.byte	0x04, 0x2f
        /*0002*/ 	.short	(.L_1 - .L_0)
	.align		4
.L_0:
        /*0004*/ 	.word	index@(_Z12solution_kerPdiii)
        /*0008*/ 	.word	0x0000000c


	//----- nvinfo : EIATTR_FRAME_SIZE
	.align		4
.L_1:
        /*000c*/ 	.byte	0x04, 0x11
        /*000e*/ 	.short	(.L_3 - .L_2)
	.align		4
.L_2:
        /*0010*/ 	.word	index@(_Z12solution_kerPdiii)
        /*0014*/ 	.word	0x00000000


	//----- nvinfo : EIATTR_REGCOUNT
	.align		4
.L_3:
        /*0018*/ 	.byte	0x04, 0x2f
        /*001a*/ 	.short	(.L_5 - .L_4)
	.align		4
.L_4:
        /*001c*/ 	.word	index@(_Z8jac_compPdS_iiii)
        /*0020*/ 	.word	0x00000018


	//----- nvinfo : EIATTR_FRAME_SIZE
	.align		4
.L_5:
        /*0024*/ 	.byte	0x04, 0x11
        /*0026*/ 	.short	(.L_7 - .L_6)
	.align		4
.L_6:
        /*0028*/ 	.word	index@($__internal_1_$__cuda_sm20_div_rn_f64_full)
        /*002c*/ 	.word	0x00000000


	//----- nvinfo : EIATTR_FRAME_SIZE
	.align		4
.L_7:
        /*0030*/ 	.byte	0x04, 0x11
        /*0032*/ 	.short	(.L_9 - .L_8)
	.align		4
.L_8:
        /*0034*/ 	.word	index@(_Z8jac_compPdS_iiii)
        /*0038*/ 	.word	0x00000000


	//----- nvinfo : EIATTR_REGCOUNT
	.align		4
.L_9:
        /*003c*/ 	.byte	0x04, 0x2f
        /*003e*/ 	.short	(.L_11 - .L_10)
	.align		4
.L_10:
        /*0040*/ 	.word	index@(_Z7jac_epsPdS_iii)
        /*0044*/ 	.word	0x00000018


	//----- nvinfo : EIATTR_FRAME_SIZE
	.align		4
.L_11:
        /*0048*/ 	.byte	0x04, 0x11
        /*004a*/ 	.short	(.L_13 - .L_12)
	.align		4
.L_12:
        /*004c*/ 	.word	index@($__internal_0_$__cuda_sm20_div_rn_f64_full)
        /*0050*/ 	.word	0x00000000


	//----- nvinfo : EIATTR_FRAME_SIZE
	.align		4
.L_13:
        /*0054*/ 	.byte	0x04, 0x11
        /*0056*/ 	.short	(.L_15 - .L_14)
	.align		4
.L_14:
        /*0058*/ 	.word	index@(_Z7jac_epsPdS_iii)
        /*005c*/ 	.word	0x00000000


	//----- nvinfo : EIATTR_MIN_STACK_SIZE
	.align		4
.L_15:
        /*0060*/ 	.byte	0x04, 0x12
        /*0062*/ 	.short	(.L_17 - .L_16)
	.align		4
.L_16:
        /*0064*/ 	.word	index@(_Z7jac_epsPdS_iii)
        /*0068*/ 	.word	0x00000000


	//----- nvinfo : EIATTR_MIN_STACK_SIZE
	.align		4
.L_17:
        /*006c*/ 	.byte	0x04, 0x12
        /*006e*/ 	.short	(.L_19 - .L_18)
	.align		4
.L_18:
        /*0070*/ 	.word	index@(_Z8jac_compPdS_iiii)
        /*0074*/ 	.word	0x00000000


	//----- nvinfo : EIATTR_MIN_STACK_SIZE
	.align		4
.L_19:
        /*0078*/ 	.byte	0x04, 0x12
        /*007a*/ 	.short	(.L_21 - .L_20)
	.align		4
.L_20:
        /*007c*/ 	.word	index@(_Z12solution_kerPdiii)
        /*0080*/ 	.word	0x00000000
.L_21:


//--------------------- .nv.compat                --------------------------
	.section	.nv.compat,"",@"SHT_CUDA_COMPAT_INFO"
	.align	4
        /*0000*/ 	.byte	0x02, 0x09, 0x00, 0x00, 0x02, 0x02, 0x01, 0x00, 0x02, 0x05, 0x05, 0x00, 0x03, 0x07, 0x01, 0x01
        /*0010*/ 	.byte	0x02, 0x03, 0x00, 0x00, 0x02, 0x06, 0x01, 0x00, 0x04, 0x0b, 0x08, 0x00, 0x01, 0x00, 0x00, 0x00
        /*0020*/ 	.byte	0x00, 0x00, 0x00, 0x00


//--------------------- .nv.info._Z7jac_epsPdS_iii --------------------------
	.section	.nv.info._Z7jac_epsPdS_iii,"",@"SHT_CUDA_INFO"
	.sectionflags	@""
	.align	4


	//----- nvinfo : EIATTR_CUDA_API_VERSION
	.align		4
        /*0000*/ 	.byte	0x04, 0x37
        /*0002*/ 	.short	(.L_23 - .L_22)
.L_22:
        /*0004*/ 	.word	0x00000082


	//----- nvinfo : EIATTR_KPARAM_INFO
	.align		4
.L_23:
        /*0008*/ 	.byte	0x04, 0x17
        /*000a*/ 	.short	(.L_25 - .L_24)
.L_24:
        /*000c*/ 	.word	0x00000000
        /*0010*/ 	.short	0x0004
        /*0012*/ 	.short	0x0018
        /*0014*/ 	.byte	0x00, 0xf0, 0x11, 0x00


	//----- nvinfo : EIATTR_KPARAM_INFO
	.align		4
.L_25:
        /*0018*/ 	.byte	0x04, 0x17
        /*001a*/ 	.short	(.L_27 - .L_26)
.L_26:
        /*001c*/ 	.word	0x00000000
        /*0020*/ 	.short	0x0003
        /*0022*/ 	.short	0x0014
        /*0024*/ 	.byte	0x00, 0xf0, 0x11, 0x00


	//----- nvinfo : EIATTR_KPARAM_INFO
	.align		4
.L_27:
        /*0028*/ 	.byte	0x04, 0x17
        /*002a*/ 	.short	(.L_29 - .L_28)
.L_28:
        /*002c*/ 	.word	0x00000000
        /*0030*/ 	.short	0x0002
        /*0032*/ 	.short	0x0010
        /*0034*/ 	.byte	0x00, 0xf0, 0x11, 0x00


	//----- nvinfo : EIATTR_KPARAM_INFO
	.align		4
.L_29:
        /*0038*/ 	.byte	0x04, 0x17
        /*003a*/ 	.short	(.L_31 - .L_30)
.L_30:
        /*003c*/ 	.word	0x00000000
        /*0040*/ 	.short	0x0001
        /*0042*/ 	.short	0x0008
        /*0044*/ 	.byte	0x00, 0xf5, 0x21, 0x00


	//----- nvinfo : EIATTR_KPARAM_INFO
	.align		4
.L_31:
        /*0048*/ 	.byte	0x04, 0x17
        /*004a*/ 	.short	(.L_33 - .L_32)
.L_32:
        /*004c*/ 	.word	0x00000000
        /*0050*/ 	.short	0x0000
        /*0052*/ 	.short	0x0000
        /*0054*/ 	.byte	0x00, 0xf5, 0x21, 0x00


	//----- nvinfo : EIATTR_SPARSE_MMA_MASK
	.align		4
.L_33:
        /*0058*/ 	.byte	0x03, 0x50
        /*005a*/ 	.short	0x0000


	//----- nvinfo : EIATTR_MAXREG_COUNT
	.align		4
        /*005c*/ 	.byte	0x03, 0x1b
        /*005e*/ 	.short	0x00ff


	//----- nvinfo : EIATTR_MERCURY_ISA_VERSION
	.align		4
        /*0060*/ 	.byte	0x03, 0x5f
        /*0062*/ 	.short	0x0101


	//----- nvinfo : EIATTR_VRC_CTA_INIT_COUNT
	.align		4
        /*0064*/ 	.byte	0x02, 0x4a
	.zero		1
	.zero		1


	//----- nvinfo : EIATTR_EXIT_INSTR_OFFSETS
	.align		4
        /*0068*/ 	.byte	0x04, 0x1c
        /*006a*/ 	.short	(.L_35 - .L_34)


	//   ....[0]....
.L_34:
        /*006c*/ 	.word	0x00000480


	//----- nvinfo : EIATTR_CRS_STACK_SIZE
	.align		4
.L_35:
        /*0070*/ 	.byte	0x04, 0x1e
        /*0072*/ 	.short	(.L_37 - .L_36)
.L_36:
        /*0074*/ 	.word	0x00000000


	//----- nvinfo : EIATTR_CBANK_PARAM_SIZE
	.align		4
.L_37:
        /*0078*/ 	.byte	0x03, 0x19
        /*007a*/ 	.short	0x001c


	//----- nvinfo : EIATTR_PARAM_CBANK
	.align		4
        /*007c*/ 	.byte	0x04, 0x0a
        /*007e*/ 	.short	(.L_39 - .L_38)
	.align		4
.L_38:
        /*0080*/ 	.word	index@(.nv.constant0._Z7jac_epsPdS_iii)
        /*0084*/ 	.short	0x0380
        /*0086*/ 	.short	0x001c


	//----- nvinfo : EIATTR_SW_WAR
	.align		4
.L_39:
        /*0088*/ 	.byte	0x04, 0x36
        /*008a*/ 	.short	(.L_41 - .L_40)
.L_40:
        /*008c*/ 	.word	0x00000008
.L_41:


//--------------------- .nv.info._Z8jac_compPdS_iiii --------------------------
	.section	.nv.info._Z8jac_compPdS_iiii,"",@"SHT_CUDA_INFO"
	.sectionflags	@""
	.align	4


	//----- nvinfo : EIATTR_CUDA_API_VERSION
	.align		4
        /*0000*/ 	.byte	0x04, 0x37
        /*0002*/ 	.short	(.L_43 - .L_42)
.L_42:
        /*0004*/ 	.word	0x00000082


	//----- nvinfo : EIATTR_KPARAM_INFO
	.align		4
.L_43:
        /*0008*/ 	.byte	0x04, 0x17
        /*000a*/ 	.short	(.L_45 - .L_44)
.L_44:
        /*000c*/ 	.word	0x00000000
        /*0010*/ 	.short	0x0005
        /*0012*/ 	.short	0x001c
        /*0014*/ 	.byte	0x00, 0xf0, 0x11, 0x00


	//----- nvinfo : EIATTR_KPARAM_INFO
	.align		4
.L_45:
        /*0018*/ 	.byte	0x04, 0x17
        /*001a*/ 	.short	(.L_47 - .L_46)
.L_46:
        /*001c*/ 	.word	0x00000000
        /*0020*/ 	.short	0x0004
        /*0022*/ 	.short	0x0018
        /*0024*/ 	.byte	0x00, 0xf0, 0x11, 0x00


	//----- nvinfo : EIATTR_KPARAM_INFO
	.align		4
.L_47:
        /*0028*/ 	.byte	0x04, 0x17
        /*002a*/ 	.short	(.L_49 - .L_48)
.L_48:
        /*002c*/ 	.word	0x00000000
        /*0030*/ 	.short	0x0003
        /*0032*/ 	.short	0x0014
        /*0034*/ 	.byte	0x00, 0xf0, 0x11, 0x00


	//----- nvinfo : EIATTR_KPARAM_INFO
	.align		4
.L_49:
        /*0038*/ 	.byte	0x04, 0x17
        /*003a*/ 	.short	(.L_51 - .L_50)
.L_50:
        /*003c*/ 	.word	0x00000000
        /*0040*/ 	.short	0x0002
        /*0042*/ 	.short	0x0010
        /*0044*/ 	.byte	0x00, 0xf0, 0x11, 0x00


	//----- nvinfo : EIATTR_KPARAM_INFO
	.align		4
.L_51:
        /*0048*/ 	.byte	0x04, 0x17
        /*004a*/ 	.short	(.L_53 - .L_52)
.L_52:
        /*004c*/ 	.word	0x00000000
        /*0050*/ 	.short	0x0001
        /*0052*/ 	.short	0x0008
        /*0054*/ 	.byte	0x00, 0xf5, 0x21, 0x00


	//----- nvinfo : EIATTR_KPARAM_INFO
	.align		4
.L_53:
        /*0058*/ 	.byte	0x04, 0x17
        /*005a*/ 	.short	(.L_55 - .L_54)
.L_54:
        /*005c*/ 	.word	0x00000000
        /*0060*/ 	.short	0x0000
        /*0062*/ 	.short	0x0000
        /*0064*/ 	.byte	0x00, 0xf5, 0x21, 0x00


	//----- nvinfo : EIATTR_SPARSE_MMA_MASK
	.align		4
.L_55:
        /*0068*/ 	.byte	0x03, 0x50
        /*006a*/ 	.short	0x0000


	//----- nvinfo : EIATTR_MAXREG_COUNT
	.align		4
        /*006c*/ 	.byte	0x03, 0x1b
        /*006e*/ 	.short	0x00ff


	//----- nvinfo : EIATTR_MERCURY_ISA_VERSION
	.align		4
        /*0070*/ 	.byte	0x03, 0x5f
        /*0072*/ 	.short	0x0101


	//----- nvinfo : EIATTR_VRC_CTA_INIT_COUNT
	.align		4
        /*0074*/ 	.byte	0x02, 0x4a
	.zero		1
	.zero		1


	//----- nvinfo : EIATTR_EXIT_INSTR_OFFSETS
	.align		4
        /*0078*/ 	.byte	0x04, 0x1c
        /*007a*/ 	.short	(.L_57 - .L_56)


	//   ....[0]....
.L_56:
        /*007c*/ 	.word	0x00000150


	//   ....[1]....
        /*0080*/ 	.word	0x00000580


	//----- nvinfo : EIATTR_CRS_STACK_SIZE
	.align		4
.L_57:
        /*0084*/ 	.byte	0x04, 0x1e
        /*0086*/ 	.short	(.L_59 - .L_58)
.L_58:
        /*0088*/ 	.word	0x00000000


	//----- nvinfo : EIATTR_CBANK_PARAM_SIZE
	.align		4
.L_59:
        /*008c*/ 	.byte	0x03, 0x19
        /*008e*/ 	.short	0x0020


	//----- nvinfo : EIATTR_PARAM_CBANK
	.align		4
        /*0090*/ 	.byte	0x04, 0x0a
        /*0092*/ 	.short	(.L_61 - .L_60)
	.align		4
.L_60:
        /*0094*/ 	.word	index@(.nv.constant0._Z8jac_compPdS_iiii)
        /*0098*/ 	.short	0x0380
        /*009a*/ 	.short	0x0020


	//----- nvinfo : EIATTR_SW_WAR
	.align		4
.L_61:
        /*009c*/ 	.byte	0x04, 0x36
        /*009e*/ 	.short	(.L_63 - .L_62)
.L_62:
        /*00a0*/ 	.word	0x00000008
.L_63:


//--------------------- .nv.info._Z12solution_kerPdiii --------------------------
	.section	.nv.info._Z12solution_kerPdiii,"",@"SHT_CUDA_INFO"
	.sectionflags	@""
	.align	4


	//----- nvinfo : EIATTR_CUDA_API_VERSION
	.align		4
        /*0000*/ 	.byte	0x04, 0x37
        /*0002*/ 	.short	(.L_65 - .L_64)
.L_64:
        /*0004*/ 	.word	0x00000082


	//----- nvinfo : EIATTR_KPARAM_INFO
	.align		4
.L_65:
        /*0008*/ 	.byte	0x04, 0x17
        /*000a*/ 	.short	(.L_67 - .L_66)
.L_66:
        /*000c*/ 	.word	0x00000000
        /*0010*/ 	.short	0x0003
        /*0012*/ 	.short	0x0010
        /*0014*/ 	.byte	0x00, 0xf0, 0x11, 0x00


	//----- nvinfo : EIATTR_KPARAM_INFO
	.align		4
.L_67:
        /*0018*/ 	.byte	0x04, 0x17
        /*001a*/ 	.short	(.L_69 - .L_68)
.L_68:
        /*001c*/ 	.word	0x00000000
        /*0020*/ 	.short	0x0002
        /*0022*/ 	.short	0x000c
        /*0024*/ 	.byte	0x00, 0xf0, 0x11, 0x00


	//----- nvinfo : EIATTR_KPARAM_INFO
	.align		4
.L_69:
        /*0028*/ 	.byte	0x04, 0x17
        /*002a*/ 	.short	(.L_71 - .L_70)
.L_70:
        /*002c*/ 	.word	0x00000000
        /*0030*/ 	.short	0x0001
        /*0032*/ 	.short	0x0008
        /*0034*/ 	.byte	0x00, 0xf0, 0x11, 0x00


	//----- nvinfo : EIATTR_KPARAM_INFO
	.align		4
.L_71:
        /*0038*/ 	.byte	0x04, 0x17
        /*003a*/ 	.short	(.L_73 - .L_72)
.L_72:
        /*003c*/ 	.word	0x00000000
        /*0040*/ 	.short	0x0000
        /*0042*/ 	.short	0x0000
        /*0044*/ 	.byte	0x00, 0xf5, 0x21, 0x00


	//----- nvinfo : EIATTR_SPARSE_MMA_MASK
	.align		4
.L_73:
        /*0048*/ 	.byte	0x03, 0x50
        /*004a*/ 	.short	0x0000


	//----- nvinfo : EIATTR_MAXREG_COUNT
	.align		4
        /*004c*/ 	.byte	0x03, 0x1b
        /*004e*/ 	.short	0x00ff


	//----- nvinfo : EIATTR_MERCURY_ISA_VERSION
	.align		4
        /*0050*/ 	.byte	0x03, 0x5f
        /*0052*/ 	.short	0x0101


	//----- nvinfo : EIATTR_VRC_CTA_INIT_COUNT
	.align		4
        /*0054*/ 	.byte	0x02, 0x4a
	.zero		1
	.zero		1


	//----- nvinfo : EIATTR_EXIT_INSTR_OFFSETS
	.align		4
        /*0058*/ 	.byte	0x04, 0x1c
        /*005a*/ 	.short	(.L_75 - .L_74)


	//   ....[0]....
.L_74:
        /*005c*/ 	.word	0x00000180


	//   ....[1]....
        /*0060*/ 	.word	0x000001c0


	//----- nvinfo : EIATTR_CBANK_PARAM_SIZE
	.align		4
.L_75:
        /*0064*/ 	.byte	0x03, 0x19
        /*0066*/ 	.short	0x0014


	//----- nvinfo : EIATTR_PARAM_CBANK
	.align		4
        /*0068*/ 	.byte	0x04, 0x0a
        /*006a*/ 	.short	(.L_77 - .L_76)
	.align		4
.L_76:
        /*006c*/ 	.word	index@(.nv.constant0._Z12solution_kerPdiii)
        /*0070*/ 	.short	0x0380
        /*0072*/ 	.short	0x0014


	//----- nvinfo : EIATTR_SW_WAR
	.align		4
.L_77:
        /*0074*/ 	.byte	0x04, 0x36
        /*0076*/ 	.short	(.L_79 - .L_78)
.L_78:
        /*0078*/ 	.word	0x00000008
.L_79:


//--------------------- .nv.callgraph             --------------------------
	.section	.nv.callgraph,"",@"SHT_CUDA_CALLGRAPH"
	.align	4
	.sectionentsize	8
	.align		4
        /*0000*/ 	.word	0x00000000
	.align		4
        /*0004*/ 	.word	0xffffffff
	.align		4
        /*0008*/ 	.word	0x00000000
	.align		4
        /*000c*/ 	.word	0xfffffffe
	.align		4
        /*0010*/ 	.word	0x00000000
	.align		4
        /*0014*/ 	.word	0xfffffffd
	.align		4
        /*0018*/ 	.word	0x00000000
	.align		4
        /*001c*/ 	.word	0xfffffffc


//--------------------- .text._Z7jac_epsPdS_iii   --------------------------
	.section	.text._Z7jac_epsPdS_iii,"ax",@progbits
	.align	128
        .global         _Z7jac_epsPdS_iii
        .type           _Z7jac_epsPdS_iii,@function
        .size           _Z7jac_epsPdS_iii,(.L_x_15 - _Z7jac_epsPdS_iii)
        .other          _Z7jac_epsPdS_iii,@"STO_CUDA_ENTRY STV_DEFAULT"
_Z7jac_epsPdS_iii:
.text._Z7jac_epsPdS_iii:
[----:B------:R-:W-:Y:S01]  /*0000*/  LDC R1, c[0x0][0x37c] ;  /* 0x0000df00ff017b82 */ /* 0x000fe20000000800 */
[----:B------:R-:W0:Y:S07]  /*0010*/  S2R R3, SR_TID.X ;  /* 0x0000000000037919 */ /* 0x000e2e0000002100 */
[----:B------:R-:W0:Y:S01]  /*0020*/  LDC R6, c[0x0][0x394] ;  /* 0x0000e500ff067b82 */ /* 0x000e220000000800 */
[----:B------:R-:W1:Y:S01]  /*0030*/  LDCU UR6, c[0x0][0x398] ;  /* 0x00007300ff0677ac */ /* 0x000e620008000800 */
[----:B------:R-:W2:Y:S01]  /*0040*/  S2R R4, SR_TID.Y ;  /* 0x0000000000047919 */ /* 0x000ea20000002200 */
[----:B------:R-:W3:Y:S01]  /*0050*/  LDCU.64 UR8, c[0x0][0x380] ;  /* 0x00007000ff0877ac */ /* 0x000ee20008000a00 */
[----:B------:R-:W4:Y:S01]  /*0060*/  S2R R0, SR_TID.Z ;  /* 0x0000000000007919 */ /* 0x000f220000002300 */
[----:B------:R-:W5:Y:S01]  /*0070*/  LDCU.64 UR4, c[0x0][0x358] ;  /* 0x00006b00ff0477ac */ /* 0x000f620008000a00 */
[----:B0-----:R-:W-:-:S02]  /*0080*/  IMAD R3, R3, R6, RZ ;  /* 0x0000000603037224 */ /* 0x001fc400078e02ff */
[----:B--2---:R-:W-:Y:S02]  /*0090*/  VIADD R2, R4, 0x1 ;  /* 0x0000000104027836 */ /* 0x004fe40000000000 */
[--C-:B------:R-:W-:Y:S02]  /*00a0*/  IMAD R5, R6, 0x2, R3.reuse ;  /* 0x0000000206057824 */ /* 0x100fe400078e0203 */
[C---:B------:R-:W-:Y:S02]  /*00b0*/  IMAD.IADD R3, R2.reuse, 0x1, R3 ;  /* 0x0000000102037824 */ /* 0x040fe400078e0203 */
[--C-:B------:R-:W-:Y:S01]  /*00c0*/  IMAD.IADD R2, R2, 0x1, R5.reuse ;  /* 0x0000000102027824 */ /* 0x100fe200078e0205 */
[----:B------:R-:W-:Y:S01]  /*00d0*/  IADD3 R5, PT, PT, R4, -R6, R5 ;  /* 0x8000000604057210 */ /* 0x000fe20007ffe005 */
[----:B-1----:R-:W-:Y:S02]  /*00e0*/  IMAD R3, R3, UR6, RZ ;  /* 0x0000000603037c24 */ /* 0x002fe4000f8e02ff */
[----:B------:R-:W-:-:S02]  /*00f0*/  IMAD R7, R2, UR6, RZ ;  /* 0x0000000602077c24 */ /* 0x000fc4000f8e02ff */
[----:B------:R-:W-:Y:S01]  /*0100*/  IMAD R9, R5, UR6, RZ ;  /* 0x0000000605097c24 */ /* 0x000fe2000f8e02ff */
[-C--:B----4-:R-:W-:Y:S01]  /*0110*/  IADD3 R8, P0, PT, R3, R0.reuse, RZ ;  /* 0x0000000003087210 */ /* 0x090fe20007f1e0ff */
[----:B------:R-:W-:Y:S01]  /*0120*/  VIADD R2, R5, 0x2 ;  /* 0x0000000205027836 */ /* 0x000fe20000000000 */
[----:B------:R-:W-:Y:S02]  /*0130*/  IADD3 R6, P1, PT, R7, R0, RZ ;  /* 0x0000000007067210 */ /* 0x000fe40007f3e0ff */
[----:B------:R-:W-:Y:S01]  /*0140*/  LEA.HI.X.SX32 R3, R3, RZ, 0x1, P0 ;  /* 0x000000ff03037211 */ /* 0x000fe200000f0eff */
[----:B------:R-:W-:Y:S01]  /*0150*/  IMAD R11, R2, UR6, RZ ;  /* 0x00000006020b7c24 */ /* 0x000fe2000f8e02ff */
[----:B---3--:R-:W-:Y:S02]  /*0160*/  LEA R4, P0, R8, UR8, 0x3 ;  /* 0x0000000808047c11 */ /* 0x008fe4000f8018ff */
[----:B------:R-:W-:Y:S02]  /*0170*/  LEA.HI.X.SX32 R7, R7, RZ, 0x1, P1 ;  /* 0x000000ff07077211 */ /* 0x000fe400008f0eff */
[----:B------:R-:W-:-:S02]  /*0180*/  LEA R14, P1, R6, UR8, 0x3 ;  /* 0x00000008060e7c11 */ /* 0x000fc4000f8218ff */
[----:B------:R-:W-:Y:S02]  /*0190*/  LEA.HI.X R5, R8, UR9, R3, 0x3, P0 ;  /* 0x0000000908057c11 */ /* 0x000fe400080f1c03 */
[C---:B------:R-:W-:Y:S02]  /*01a0*/  IADD3 R3, P0, PT, R9.reuse, R0, RZ ;  /* 0x0000000009037210 */ /* 0x040fe40007f1e0ff */
[----:B------:R-:W-:Y:S02]  /*01b0*/  LEA.HI.X R15, R6, UR9, R7, 0x3, P1 ;  /* 0x00000009060f7c11 */ /* 0x000fe400088f1c07 */
[----:B------:R-:W0:Y:S01]  /*01c0*/  LDC.64 R6, c[0x0][0x380] ;  /* 0x0000e000ff067b82 */ /* 0x000e220000000a00 */
[----:B------:R-:W-:Y:S01]  /*01d0*/  LEA.HI.X.SX32 R10, R9, RZ, 0x1, P0 ;  /* 0x000000ff090a7211 */ /* 0x000fe200000f0eff */
[----:B-----5:R-:W2:Y:S01]  /*01e0*/  LDG.E.64 R4, desc[UR4][R4.64+0x8] ;  /* 0x0000080404047981 */ /* 0x020ea2000c1e1b00 */
[----:B------:R-:W-:-:S03]  /*01f0*/  LEA R2, P0, R3, UR8, 0x3 ;  /* 0x0000000803027c11 */ /* 0x000fc6000f8018ff */
[----:B------:R-:W2:Y:S01]  /*0200*/  LDG.E.64 R14, desc[UR4][R14.64+0x8] ;  /* 0x000008040e0e7981 */ /* 0x000ea2000c1e1b00 */
[----:B------:R-:W-:Y:S02]  /*0210*/  IADD3 R8, P1, PT, R11, R0, RZ ;  /* 0x000000000b087210 */ /* 0x000fe40007f3e0ff */
[----:B------:R-:W-:Y:S02]  /*0220*/  LEA.HI.X R3, R3, UR9, R10, 0x3, P0 ;  /* 0x0000000903037c11 */ /* 0x000fe400080f1c0a */
[----:B------:R-:W-:Y:S02]  /*0230*/  LEA.HI.X.SX32 R11, R11, RZ, 0x1, P1 ;  /* 0x000000ff0b0b7211 */ /* 0x000fe400008f0eff */
[C---:B------:R-:W-:Y:S02]  /*0240*/  LEA R10, P0, R8.reuse, UR8, 0x3 ;  /* 0x00000008080a7c11 */ /* 0x040fe4000f8018ff */
[----:B------:R-:W3:Y:S02]  /*0250*/  LDG.E.64 R2, desc[UR4][R2.64+0x8] ;  /* 0x0000080402027981 */ /* 0x000ee4000c1e1b00 */
[----:B------:R-:W-:-:S02]  /*0260*/  LEA.HI.X R11, R8, UR9, R11, 0x3, P0 ;  /* 0x00000009080b7c11 */ /* 0x000fc400080f1c0b */
[----:B------:R-:W-:-:S04]  /*0270*/  IADD3 R0, PT, PT, R0, UR6, R9 ;  /* 0x0000000600007c10 */ /* 0x000fc8000fffe009 */
[----:B------:R-:W4:Y:S01]  /*0280*/  LDG.E.64 R10, desc[UR4][R10.64+0x8] ;  /* 0x000008040a0a7981 */ /* 0x000f22000c1e1b00 */
[----:B0-----:R-:W-:-:S05]  /*0290*/  IMAD.WIDE R16, R0, 0x8, R6 ;  /* 0x0000000800107825 */ /* 0x001fca00078e0206 */
[----:B------:R-:W5:Y:S04]  /*02a0*/  LDG.E.64 R8, desc[UR4][R16.64] ;  /* 0x0000000410087981 */ /* 0x000f68000c1e1b00 */
[----:B------:R-:W5:Y:S01]  /*02b0*/  LDG.E.64 R6, desc[UR4][R16.64+0x10] ;  /* 0x0000100410067981 */ /* 0x000f62000c1e1b00 */
[----:B------:R-:W0:Y:S01]  /*02c0*/  MUFU.RCP64H R19, 6 ;  /* 0x4018000000137908 */ /* 0x000e220000001800 */
[----:B------:R-:W-:Y:S02]  /*02d0*/  IMAD.MOV.U32 R12, RZ, RZ, 0x0 ;  /* 0x00000000ff0c7424 */ /* 0x000fe400078e00ff */
[----:B------:R-:W-:Y:S02]  /*02e0*/  IMAD.MOV.U32 R13, RZ, RZ, 0x40180000 ;  /* 0x40180000ff0d7424 */ /* 0x000fe400078e00ff */
[----:B------:R-:W-:-:S06]  /*02f0*/  IMAD.MOV.U32 R18, RZ, RZ, 0x1 ;  /* 0x00000001ff127424 */ /* 0x000fcc00078e00ff */
[----:B0-----:R-:W-:-:S08]  /*0300*/  DFMA R20, R18, -R12, 1 ;  /* 0x3ff000001214742b */ /* 0x001fd0000000080c */
[----:B------:R-:W-:-:S08]  /*0310*/  DFMA R20, R20, R20, R20 ;  /* 0x000000141414722b */ /* 0x000fd00000000014 */
[----:B------:R-:W-:-:S08]  /*0320*/  DFMA R20, R18, R20, R18 ;  /* 0x000000141214722b */ /* 0x000fd00000000012 */
[----:B------:R-:W-:-:S08]  /*0330*/  DFMA R12, R20, -R12, 1 ;  /* 0x3ff00000140c742b */ /* 0x000fd0000000080c */
[----:B------:R-:W-:Y:S01]  /*0340*/  DFMA R12, R20, R12, R20 ;  /* 0x0000000c140c722b */ /* 0x000fe20000000014 */
[----:B------:R-:W-:Y:S01]  /*0350*/  BSSY.RECONVERGENT B0, `(.L_x_0) ;  /* 0x000000f000007945 */ /* 0x000fe20003800200 */
[----:B--2---:R-:W-:-:S08]  /*0360*/  DADD R4, R4, R14 ;  /* 0x0000000004047229 */ /* 0x004fd0000000000e */
[----:B---3--:R-:W-:-:S08]  /*0370*/  DADD R2, R4, R2 ;  /* 0x0000000004027229 */ /* 0x008fd00000000002 */
[----:B----4-:R-:W-:-:S08]  /*0380*/  DADD R2, R2, R10 ;  /* 0x0000000002027229 */ /* 0x010fd0000000000a */
[----:B-----5:R-:W-:-:S08]  /*0390*/  DADD R2, R2, R8 ;  /* 0x0000000002027229 */ /* 0x020fd00000000008 */
[----:B------:R-:W-:-:S08]  /*03a0*/  DADD R4, R2, R6 ;  /* 0x0000000002047229 */ /* 0x000fd00000000006 */
[----:B------:R-:W-:-:S08]  /*03b0*/  DMUL R2, R4, R12 ;  /* 0x0000000c04027228 */ /* 0x000fd00000000000 */
[----:B------:R-:W-:-:S08]  /*03c0*/  DFMA R6, R2, -6, R4 ;  /* 0xc01800000206782b */ /* 0x000fd00000000004 */
[----:B------:R-:W-:Y:S01]  /*03d0*/  DFMA R2, R12, R6, R2 ;  /* 0x000000060c02722b */ /* 0x000fe20000000002 */
[----:B------:R-:W-:-:S09]  /*03e0*/  FSETP.GEU.AND P1, PT, |R5|, 6.5827683646048100446e-37, PT ;  /* 0x036000000500780b */ /* 0x000fd20003f2e200 */
[----:B------:R-:W-:-:S05]  /*03f0*/  FFMA R6, RZ, 2.375, R3 ;  /* 0x40180000ff067823 */ /* 0x000fca0000000003 */
[----:B------:R-:W-:-:S13]  /*0400*/  FSETP.GT.AND P0, PT, |R6|, 1.469367938527859385e-39, PT ;  /* 0x001000000600780b */ /* 0x000fda0003f04200 */
[----:B------:R-:W-:Y:S05]  /*0410*/  @P0 BRA P1, `(.L_x_1) ;  /* 0x0000000000080947 */ /* 0x000fea0000800000 */
[----:B------:R-:W-:-:S07]  /*0420*/  MOV R6, 0x440 ;  /* 0x0000044000067802 */ /* 0x000fce0000000f00 */
[----:B------:R-:W-:Y:S05]  /*0430*/  CALL.REL.NOINC `($__internal_0_$__cuda_sm20_div_rn_f64_full) ;  /* 0x0000000000147944 */ /* 0x000fea0003c00000 */
.L_x_1:
[----:B------:R-:W-:Y:S05]  /*0440*/  BSYNC.RECONVERGENT B0 ;  /* 0x0000000000007941 */ /* 0x000fea0003800200 */
.L_x_0:
[----:B------:R-:W0:Y:S02]  /*0450*/  LDC.64 R4, c[0x0][0x388] ;  /* 0x0000e200ff047b82 */ /* 0x000e240000000a00 */
[----:B0-----:R-:W-:-:S05]  /*0460*/  IMAD.WIDE R4, R0, 0x8, R4 ;  /* 0x0000000800047825 */ /* 0x001fca00078e0204 */
[----:B------:R-:W-:Y:S01]  /*0470*/  STG.E.64 desc[UR4][R4.64+0x8], R2 ;  /* 0x0000080204007986 */ /* 0x000fe2000c101b04 */
[----:B------:R-:W-:Y:S05]  /*0480*/  EXIT ;  /* 0x000000000000794d */ /* 0x000fea0003800000 */
        .weak           $__internal_0_$__cuda_sm20_div_rn_f64_full
        .type           $__internal_0_$__cuda_sm20_div_rn_f64_full,@function
        .size           $__internal_0_$__cuda_sm20_div_rn_f64_full,(.L_x_15 - $__internal_0_$__cuda_sm20_div_rn_f64_full)
$__internal_0_$__cuda_sm20_div_rn_f64_full:
[----:B------:R-:W-:Y:S01]  /*0490*/  IMAD.MOV.U32 R3, RZ, RZ, 0x3ff80000 ;  /* 0x3ff80000ff037424 */ /* 0x000fe200078e00ff */
[C---:B------:R-:W-:Y:S01]  /*04a0*/  FSETP.GEU.AND P1, PT, |R5|.reuse, 1.469367938527859385e-39, PT ;  /* 0x001000000500780b */ /* 0x040fe20003f2e200 */
[----:B------:R-:W-:Y:S01]  /*04b0*/  IMAD.MOV.U32 R2, RZ, RZ, 0x0 ;  /* 0x00000000ff027424 */ /* 0x000fe200078e00ff */
[----:B------:R-:W-:Y:S01]  /*04c0*/  LOP3.LUT R7, R5, 0x7ff00000, RZ, 0xc0, !PT ;  /* 0x7ff0000005077812 */ /* 0x000fe200078ec0ff */
[----:B------:R-:W0:Y:S01]  /*04d0*/  MUFU.RCP64H R9, R3 ;  /* 0x0000000300097308 */ /* 0x000e220000001800 */
[----:B------:R-:W-:Y:S01]  /*04e0*/  IMAD.MOV.U32 R8, RZ, RZ, 0x1 ;  /* 0x00000001ff087424 */ /* 0x000fe200078e00ff */
[----:B------:R-:W-:Y:S01]  /*04f0*/  BSSY.RECONVERGENT B1, `(.L_x_2) ;  /* 0x0000045000017945 */ /* 0x000fe20003800200 */
[----:B------:R-:W-:Y:S01]  /*0500*/  IMAD.MOV.U32 R13, RZ, RZ, 0x1ca00000 ;  /* 0x1ca00000ff0d7424 */ /* 0x000fe200078e00ff */
[----:B------:R-:W-:Y:S01]  /*0510*/  ISETP.GE.U32.AND P0, PT, R7, 0x40100000, PT ;  /* 0x401000000700780c */ /* 0x000fe20003f06070 */
[----:B------:R-:W-:Y:S02]  /*0520*/  IMAD.MOV.U32 R18, RZ, RZ, R7 ;  /* 0x000000ffff127224 */ /* 0x000fe400078e0007 */
[----:B------:R-:W-:Y:S01]  /*0530*/  IMAD.MOV.U32 R19, RZ, RZ, 0x40100000 ;  /* 0x40100000ff137424 */ /* 0x000fe200078e00ff */
[----:B------:R-:W-:-:S03]  /*0540*/  SEL R13, R13, 0x63400000, !P0 ;  /* 0x634000000d0d7807 */ /* 0x000fc60004000000 */
[----:B------:R-:W-:Y:S01]  /*0550*/  VIADD R20, R19, 0xffffffff ;  /* 0xffffffff13147836 */ /* 0x000fe20000000000 */
[----:B0-----:R-:W-:-:S08]  /*0560*/  DFMA R10, R8, -R2, 1 ;  /* 0x3ff00000080a742b */ /* 0x001fd00000000802 */
[----:B------:R-:W-:-:S08]  /*0570*/  DFMA R10, R10, R10, R10 ;  /* 0x0000000a0a0a722b */ /* 0x000fd0000000000a */
[----:B------:R-:W-:Y:S01]  /*0580*/  DFMA R14, R8, R10, R8 ;  /* 0x0000000a080e722b */ /* 0x000fe20000000008 */
[C-C-:B------:R-:W-:Y:S01]  /*0590*/  @!P1 LOP3.LUT R10, R13.reuse, 0x80000000, R5.reuse, 0xf8, !PT ;  /* 0x800000000d0a9812 */ /* 0x140fe200078ef805 */
[----:B------:R-:W-:Y:S01]  /*05a0*/  IMAD.MOV.U32 R8, RZ, RZ, R4 ;  /* 0x000000ffff087224 */ /* 0x000fe200078e0004 */
[----:B------:R-:W-:Y:S02]  /*05b0*/  LOP3.LUT R9, R13, 0x800fffff, R5, 0xf8, !PT ;  /* 0x800fffff0d097812 */ /* 0x000fe400078ef805 */
[----:B------:R-:W-:Y:S01]  /*05c0*/  @!P1 LOP3.LUT R11, R10, 0x100000, RZ, 0xfc, !PT ;  /* 0x001000000a0b9812 */ /* 0x000fe200078efcff */
[----:B------:R-:W-:Y:S02]  /*05d0*/  @!P1 IMAD.MOV.U32 R10, RZ, RZ, RZ ;  /* 0x000000ffff0a9224 */ /* 0x000fe400078e00ff */
[----:B------:R-:W-:-:S04]  /*05e0*/  DFMA R16, R14, -R2, 1 ;  /* 0x3ff000000e10742b */ /* 0x000fc80000000802 */
[----:B------:R-:W-:-:S04]  /*05f0*/  @!P1 DFMA R8, R8, 2, -R10 ;  /* 0x400000000808982b */ /* 0x000fc8000000080a */
[----:B------:R-:W-:-:S06]  /*0600*/  DFMA R16, R14, R16, R14 ;  /* 0x000000100e10722b */ /* 0x000fcc000000000e */
[----:B------:R-:W-:Y:S02]  /*0610*/  @!P1 LOP3.LUT R18, R9, 0x7ff00000, RZ, 0xc0, !PT ;  /* 0x7ff0000009129812 */ /* 0x000fe400078ec0ff */
[----:B------:R-:W-:-:S03]  /*0620*/  DMUL R10, R16, R8 ;  /* 0x00000008100a7228 */ /* 0x000fc60000000000 */
[----:B------:R-:W-:-:S05]  /*0630*/  VIADD R12, R18, 0xffffffff ;  /* 0xffffffff120c7836 */ /* 0x000fca0000000000 */
[----:B------:R-:W-:Y:S01]  /*0640*/  DFMA R14, R10, -R2, R8 ;  /* 0x800000020a0e722b */ /* 0x000fe20000000008 */
[----:B------:R-:W-:-:S04]  /*0650*/  ISETP.GT.U32.AND P0, PT, R12, 0x7feffffe, PT ;  /* 0x7feffffe0c00780c */ /* 0x000fc80003f04070 */
[----:B------:R-:W-:-:S03]  /*0660*/  ISETP.GT.U32.OR P0, PT, R20, 0x7feffffe, P0 ;  /* 0x7feffffe1400780c */ /* 0x000fc60000704470 */
[----:B------:R-:W-:-:S10]  /*0670*/  DFMA R10, R16, R14, R10 ;  /* 0x0000000e100a722b */ /* 0x000fd4000000000a */
[----:B------:R-:W-:Y:S05]  /*0680*/  @P0 BRA `(.L_x_3) ;  /* 0x0000000000680947 */ /* 0x000fea0003800000 */
[----:B------:R-:W-:-:S05]  /*0690*/  IMAD.MOV.U32 R4, RZ, RZ, 0x40100000 ;  /* 0x40100000ff047424 */ /* 0x000fca00078e00ff */
[----:B------:R-:W-:-:S04]  /*06a0*/  VIADDMNMX R7, R7, -R4, 0xb9600000, !PT ;  /* 0xb960000007077446 */ /* 0x000fc80007800904 */
[----:B------:R-:W-:-:S05]  /*06b0*/  VIMNMX R4, PT, PT, R7, 0x46a00000, PT ;  /* 0x46a0000007047848 */ /* 0x000fca0003fe0100 */
[----:B------:R-:W-:Y:S02]  /*06c0*/  IMAD.IADD R7, R4, 0x1, -R13 ;  /* 0x0000000104077824 */ /* 0x000fe400078e0a0d */
[----:B------:R-:W-:Y:S02]  /*06d0*/  IMAD.MOV.U32 R4, RZ, RZ, RZ ;  /* 0x000000ffff047224 */ /* 0x000fe400078e00ff */
[----:B------:R-:W-:-:S06]  /*06e0*/  VIADD R5, R7, 0x7fe00000 ;  /* 0x7fe0000007057836 */ /* 0x000fcc0000000000 */
[----:B------:R-:W-:-:S10]  /*06f0*/  DMUL R12, R10, R4 ;  /* 0x000000040a0c7228 */ /* 0x000fd40000000000 */
[----:B------:R-:W-:-:S13]  /*0700*/  FSETP.GTU.AND P0, PT, |R13|, 1.469367938527859385e-39, PT ;  /* 0x001000000d00780b */ /* 0x000fda0003f0c200 */
[----:B------:R-:W-:Y:S05]  /*0710*/  @P0 BRA `(.L_x_4) ;  /* 0x0000000000880947 */ /* 0x000fea0003800000 */
[----:B------:R-:W-:Y:S01]  /*0720*/  DFMA R2, R10, -R2, R8 ;  /* 0x800000020a02722b */ /* 0x000fe20000000008 */
[----:B------:R-:W-:-:S09]  /*0730*/  IMAD.MOV.U32 R4, RZ, RZ, RZ ;  /* 0x000000ffff047224 */ /* 0x000fd200078e00ff */
[C---:B------:R-:W-:Y:S02]  /*0740*/  FSETP.NEU.AND P0, PT, R3.reuse, RZ, PT ;  /* 0x000000ff0300720b */ /* 0x040fe40003f0d000 */
[----:B------:R-:W-:-:S04]  /*0750*/  LOP3.LUT R2, R3, 0x40180000, RZ, 0x3c, !PT ;  /* 0x4018000003027812 */ /* 0x000fc800078e3cff */
[----:B------:R-:W-:-:S04]  /*0760*/  LOP3.LUT R9, R2, 0x80000000, RZ, 0xc0, !PT ;  /* 0x8000000002097812 */ /* 0x000fc800078ec0ff */
[----:B------:R-:W-:-:S03]  /*0770*/  LOP3.LUT R5, R9, R5, RZ, 0xfc, !PT ;  /* 0x0000000509057212 */ /* 0x000fc600078efcff */
[----:B------:R-:W-:Y:S05]  /*0780*/  @!P0 BRA `(.L_x_4) ;  /* 0x00000000006c8947 */ /* 0x000fea0003800000 */
[----:B------:R-:W-:Y:S01]  /*0790*/  IMAD.MOV R3, RZ, RZ, -R7 ;  /* 0x000000ffff037224 */ /* 0x000fe200078e0a07 */
[----:B------:R-:W-:Y:S01]  /*07a0*/  DMUL.RP R4, R10, R4 ;  /* 0x000000040a047228 */ /* 0x000fe20000008000 */
[----:B------:R-:W-:Y:S01]  /*07b0*/  IMAD.MOV.U32 R2, RZ, RZ, RZ ;  /* 0x000000ffff027224 */ /* 0x000fe200078e00ff */
[----:B------:R-:W-:-:S05]  /*07c0*/  IADD3 R7, PT, PT, -R7, -0x43300000, RZ ;  /* 0xbcd0000007077810 */ /* 0x000fca0007ffe1ff */
[----:B------:R-:W-:-:S03]  /*07d0*/  DFMA R2, R12, -R2, R10 ;  /* 0x800000020c02722b */ /* 0x000fc6000000000a */
[----:B------:R-:W-:-:S07]  /*07e0*/  LOP3.LUT R9, R5, R9, RZ, 0x3c, !PT ;  /* 0x0000000905097212 */ /* 0x000fce00078e3cff */
[----:B------:R-:W-:-:S04]  /*07f0*/  FSETP.NEU.AND P0, PT, |R3|, R7, PT ;  /* 0x000000070300720b */ /* 0x000fc80003f0d200 */
[----:B------:R-:W-:Y:S02]  /*0800*/  FSEL R12, R4, R12, !P0 ;  /* 0x0000000c040c7208 */ /* 0x000fe40004000000 */
[----:B------:R-:W-:Y:S01]  /*0810*/  FSEL R13, R9, R13, !P0 ;  /* 0x0000000d090d7208 */ /* 0x000fe20004000000 */
[----:B------:R-:W-:Y:S06]  /*0820*/  BRA `(.L_x_4) ;  /* 0x0000000000447947 */ /* 0x000fec0003800000 */
.L_x_3:
[----:B------:R-:W-:-:S14]  /*0830*/  DSETP.NAN.AND P0, PT, R4, R4, PT ;  /* 0x000000040400722a */ /* 0x000fdc0003f08000 */
[----:B------:R-:W-:Y:S05]  /*0840*/  @P0 BRA `(.L_x_5) ;  /* 0x0000000000340947 */ /* 0x000fea0003800000 */
[----:B------:R-:W-:Y:S01]  /*0850*/  ISETP.NE.AND P0, PT, R18, R19, PT ;  /* 0x000000131200720c */ /* 0x000fe20003f05270 */
[----:B------:R-:W-:Y:S02]  /*0860*/  IMAD.MOV.U32 R12, RZ, RZ, 0x0 ;  /* 0x00000000ff0c7424 */ /* 0x000fe400078e00ff */
[----:B------:R-:W-:-:S10]  /*0870*/  IMAD.MOV.U32 R13, RZ, RZ, -0x80000 ;  /* 0xfff80000ff0d7424 */ /* 0x000fd400078e00ff */
[----:B------:R-:W-:Y:S05]  /*0880*/  @!P0 BRA `(.L_x_4) ;  /* 0x00000000002c8947 */ /* 0x000fea0003800000 */
[----:B------:R-:W-:Y:S02]  /*0890*/  ISETP.NE.AND P0, PT, R18, 0x7ff00000, PT ;  /* 0x7ff000001200780c */ /* 0x000fe40003f05270 */
[----:B------:R-:W-:Y:S02]  /*08a0*/  LOP3.LUT R4, R5, 0x40180000, RZ, 0x3c, !PT ;  /* 0x4018000005047812 */ /* 0x000fe400078e3cff */
[----:B------:R-:W-:Y:S02]  /*08b0*/  ISETP.EQ.OR P0, PT, R19, RZ, !P0 ;  /* 0x000000ff1300720c */ /* 0x000fe40004702670 */
[----:B------:R-:W-:-:S11]  /*08c0*/  LOP3.LUT R13, R4, 0x80000000, RZ, 0xc0, !PT ;  /* 0x80000000040d7812 */ /* 0x000fd600078ec0ff */
[----:B------:R-:W-:Y:S01]  /*08d0*/  @P0 LOP3.LUT R2, R13, 0x7ff00000, RZ, 0xfc, !PT ;  /* 0x7ff000000d020812 */ /* 0x000fe200078efcff */
[----:B------:R-:W-:Y:S02]  /*08e0*/  @!P0 IMAD.MOV.U32 R12, RZ, RZ, RZ ;  /* 0x000000ffff0c8224 */ /* 0x000fe400078e00ff */
[----:B------:R-:W-:Y:S02]  /*08f0*/  @P0 IMAD.MOV.U32 R12, RZ, RZ, RZ ;  /* 0x000000ffff0c0224 */ /* 0x000fe400078e00ff */
[----:B------:R-:W-:Y:S01]  /*0900*/  @P0 IMAD.MOV.U32 R13, RZ, RZ, R2 ;  /* 0x000000ffff0d0224 */ /* 0x000fe200078e0002 */
[----:B------:R-:W-:Y:S06]  /*0910*/  BRA `(.L_x_4) ;  /* 0x0000000000087947 */ /* 0x000fec0003800000 */
.L_x_5:
[----:B------:R-:W-:Y:S01]  /*0920*/  LOP3.LUT R13, R5, 0x80000, RZ, 0xfc, !PT ;  /* 0x00080000050d7812 */ /* 0x000fe200078efcff */
[----:B------:R-:W-:-:S07]  /*0930*/  IMAD.MOV.U32 R12, RZ, RZ, R4 ;  /* 0x000000ffff0c7224 */ /* 0x000fce00078e0004 */
.L_x_4:
[----:B------:R-:W-:Y:S05]  /*0940*/  BSYNC.RECONVERGENT B1 ;  /* 0x0000000000017941 */ /* 0x000fea0003800200 */
.L_x_2:
[----:B------:R-:W-:Y:S02]  /*0950*/  IMAD.MOV.U32 R7, RZ, RZ, 0x0 ;  /* 0x00000000ff077424 */ /* 0x000fe400078e00ff */
[----:B------:R-:W-:Y:S02]  /*0960*/  IMAD.MOV.U32 R2, RZ, RZ, R12 ;  /* 0x000000ffff027224 */ /* 0x000fe400078e000c */
[----:B------:R-:W-:Y:S01]  /*0970*/  IMAD.MOV.U32 R3, RZ, RZ, R13 ;  /* 0x000000ffff037224 */ /* 0x000fe200078e000d */
[----:B------:R-:W-:Y:S06]  /*0980*/  RET.REL.NODEC R6 `(_Z7jac_epsPdS_iii) ;  /* 0xfffffff4069c7950 */ /* 0x000fec0003c3ffff */
.L_x_6:
[----:B------:R-:W-:-:S00]  /*0990*/  BRA `(.L_x_6) ;  /* 0xfffffffc00fc7947 */ /* 0x000fc0000383ffff */
[----:B------:R-:W-:-:S00]  /*09a0*/  NOP ;  /* 0x0000000000007918 */ /* 0x000fc00000000000 */
        /* <DEDUP_REMOVED lines=13> */
.L_x_15:


//--------------------- .text._Z8jac_compPdS_iiii --------------------------
	.section	.text._Z8jac_compPdS_iiii,"ax",@progbits
	.align	128
        .global         _Z8jac_compPdS_iiii
        .type           _Z8jac_compPdS_iiii,@function
        .size           _Z8jac_compPdS_iiii,(.L_x_16 - _Z8jac_compPdS_iiii)
        .other          _Z8jac_compPdS_iiii,@"STO_CUDA_ENTRY STV_DEFAULT"
_Z8jac_compPdS_iiii:
.text._Z8jac_compPdS_iiii:
[----:B------:R-:W-:Y:S01]  /*0000*/  LDC R1, c[0x0][0x37c] ;  /* 0x0000df00ff017b82 */ /* 0x000fe20000000800 */
[----:B------:R-:W0:Y:S07]  /*0010*/  S2R R4, SR_TID.Y ;  /* 0x0000000000047919 */ /* 0x000e2e0000002200 */
[----:B------:R-:W0:Y:S01]  /*0020*/  S2UR UR5, SR_CTAID.Y ;  /* 0x00000000000579c3 */ /* 0x000e220000002600 */
[----:B------:R-:W1:Y:S01]  /*0030*/  S2R R0, SR_TID.X ;  /* 0x0000000000007919 */ /* 0x000e620000002100 */
[----:B------:R-:W2:Y:S06]  /*0040*/  S2R R10, SR_TID.Z ;  /* 0x00000000000a7919 */ /* 0x000eac0000002300 */
[----:B------:R-:W0:Y:S08]  /*0050*/  LDC.64 R8, c[0x0][0x398] ;  /* 0x0000e600ff087b82 */ /* 0x000e300000000a00 */
[----:B------:R-:W3:Y:S08]  /*0060*/  LDC.64 R2, c[0x0][0x390] ;  /* 0x0000e400ff027b82 */ /* 0x000ef00000000a00 */
[----:B------:R-:W1:Y:S08]  /*0070*/  S2UR UR4, SR_CTAID.X ;  /* 0x00000000000479c3 */ /* 0x000e700000002500 */
[----:B------:R-:W2:Y:S01]  /*0080*/  S2UR UR6, SR_CTAID.Z ;  /* 0x00000000000679c3 */ /* 0x000ea20000002700 */
[----:B0-----:R-:W-:-:S02]  /*0090*/  IMAD R4, R9, UR5, R4 ;  /* 0x0000000509047c24 */ /* 0x001fc4000f8e0204 */
[----:B------:R-:W-:Y:S02]  /*00a0*/  VIADD R11, R8, 0xffffffff ;  /* 0xffffffff080b7836 */ /* 0x000fe40000000000 */
[----:B------:R-:W-:Y:S02]  /*00b0*/  VIADD R5, R4, 0x1 ;  /* 0x0000000104057836 */ /* 0x000fe40000000000 */
[----:B---3--:R-:W-:Y:S02]  /*00c0*/  VIADD R6, R3, 0xffffffff ;  /* 0xffffffff03067836 */ /* 0x008fe40000000000 */
[----:B------:R-:W-:-:S03]  /*00d0*/  VIADD R7, R2, 0xffffffff ;  /* 0xffffffff02077836 */ /* 0x000fc60000000000 */
[----:B------:R-:W-:Y:S01]  /*00e0*/  ISETP.GE.AND P0, PT, R5, R6, PT ;  /* 0x000000060500720c */ /* 0x000fe20003f06270 */
[----:B-1----:R-:W-:-:S04]  /*00f0*/  IMAD R0, R9, UR4, R0 ;  /* 0x0000000409007c24 */ /* 0x002fc8000f8e0200 */
[----:B------:R-:W-:Y:S02]  /*0100*/  VIADD R2, R0, 0x1 ;  /* 0x0000000100027836 */ /* 0x000fe40000000000 */
[----:B--2---:R-:W-:-:S03]  /*0110*/  IMAD R9, R9, UR6, R10 ;  /* 0x0000000609097c24 */ /* 0x004fc6000f8e020a */
[----:B------:R-:W-:Y:S01]  /*0120*/  ISETP.GE.OR P0, PT, R2, R7, P0 ;  /* 0x000000070200720c */ /* 0x000fe20000706670 */
[----:B------:R-:W-:-:S05]  /*0130*/  VIADD R6, R9, 0x1 ;  /* 0x0000000109067836 */ /* 0x000fca0000000000 */
[----:B------:R-:W-:-:S13]  /*0140*/  ISETP.GE.OR P0, PT, R6, R11, P0 ;  /* 0x0000000b0600720c */ /* 0x000fda0000706670 */
[----:B------:R-:W-:Y:S05]  /*0150*/  @P0 EXIT ;  /* 0x000000000000094d */ /* 0x000fea0003800000 */
[-C--:B------:R-:W-:Y:S01]  /*0160*/  IMAD R0, R0, R3.reuse, RZ ;  /* 0x0000000300007224 */ /* 0x080fe200078e02ff */
[----:B------:R-:W0:Y:S01]  /*0170*/  LDCU.64 UR6, c[0x0][0x380] ;  /* 0x00007000ff0677ac */ /* 0x000e220008000a00 */
[----:B------:R-:W-:Y:S02]  /*0180*/  SHF.R.S32.HI R13, RZ, 0x1f, R9 ;  /* 0x0000001fff0d7819 */ /* 0x000fe40000011409 */
[--C-:B------:R-:W-:Y:S01]  /*0190*/  IMAD R6, R3, 0x2, R0.reuse ;  /* 0x0000000203067824 */ /* 0x100fe200078e0200 */
[----:B------:R-:W1:Y:S01]  /*01a0*/  LDCU.64 UR4, c[0x0][0x358] ;  /* 0x00006b00ff0477ac */ /* 0x000e620008000a00 */
[C---:B------:R-:W-:Y:S02]  /*01b0*/  IMAD.IADD R7, R5.reuse, 0x1, R0 ;  /* 0x0000000105077824 */ /* 0x040fe400078e0200 */
[--C-:B------:R-:W-:Y:S01]  /*01c0*/  IMAD.IADD R5, R5, 0x1, R6.reuse ;  /* 0x0000000105057824 */ /* 0x100fe200078e0206 */
[----:B------:R-:W-:Y:S01]  /*01d0*/  IADD3 R3, PT, PT, R4, -R3, R6 ;  /* 0x8000000304037210 */ /* 0x000fe20007ffe006 */
[----:B------:R-:W-:-:S02]  /*01e0*/  IMAD R2, R7, R8, RZ ;  /* 0x0000000807027224 */ /* 0x000fc400078e02ff */
[-C--:B------:R-:W-:Y:S02]  /*01f0*/  IMAD R4, R5, R8.reuse, RZ ;  /* 0x0000000805047224 */ /* 0x080fe400078e02ff */
[----:B------:R-:W-:Y:S01]  /*0200*/  IMAD R0, R3, R8, RZ ;  /* 0x0000000803007224 */ /* 0x000fe200078e02ff */
[----:B------:R-:W-:Y:S01]  /*0210*/  IADD3 R10, P0, PT, R9, R2, RZ ;  /* 0x00000002090a7210 */ /* 0x000fe20007f1e0ff */
[----:B------:R-:W-:Y:S01]  /*0220*/  VIADD R5, R3, 0x2 ;  /* 0x0000000203057836 */ /* 0x000fe20000000000 */
[----:B------:R-:W-:Y:S02]  /*0230*/  IADD3 R7, P1, PT, R9, R4, RZ ;  /* 0x0000000409077210 */ /* 0x000fe40007f3e0ff */
[-C--:B------:R-:W-:Y:S01]  /*0240*/  LEA.HI.X.SX32 R11, R2, R13.reuse, 0x1, P0 ;  /* 0x0000000d020b7211 */ /* 0x080fe200000f0eff */
[----:B------:R-:W-:Y:S01]  /*0250*/  IMAD R12, R5, R8, RZ ;  /* 0x00000008050c7224 */ /* 0x000fe200078e02ff */
[----:B0-----:R-:W-:Y:S02]  /*0260*/  LEA R2, P0, R10, UR6, 0x3 ;  /* 0x000000060a027c11 */ /* 0x001fe4000f8018ff */
[----:B------:R-:W-:-:S02]  /*0270*/  LEA.HI.X.SX32 R4, R4, R13, 0x1, P1 ;  /* 0x0000000d04047211 */ /* 0x000fc400008f0eff */
[----:B------:R-:W-:Y:S02]  /*0280*/  LEA R6, P1, R7, UR6, 0x3 ;  /* 0x0000000607067c11 */ /* 0x000fe4000f8218ff */
[----:B------:R-:W-:Y:S02]  /*0290*/  LEA.HI.X R3, R10, UR7, R11, 0x3, P0 ;  /* 0x000000070a037c11 */ /* 0x000fe400080f1c0b */
[----:B------:R-:W-:Y:S01]  /*02a0*/  IADD3 R15, P0, PT, R9, R0, RZ ;  /* 0x00000000090f7210 */ /* 0x000fe20007f1e0ff */
[----:B------:R-:W0:Y:S01]  /*02b0*/  LDC.64 R10, c[0x0][0x380] ;  /* 0x0000e000ff0a7b82 */ /* 0x000e220000000a00 */
[----:B------:R-:W-:Y:S02]  /*02c0*/  LEA.HI.X R7, R7, UR7, R4, 0x3, P1 ;  /* 0x0000000707077c11 */ /* 0x000fe400088f1c04 */
[----:B------:R-:W-:Y:S01]  /*02d0*/  LEA.HI.X.SX32 R16, R0, R13, 0x1, P0 ;  /* 0x0000000d00107211 */ /* 0x000fe200000f0eff */
[----:B-1----:R-:W2:Y:S01]  /*02e0*/  LDG.E.64 R2, desc[UR4][R2.64+0x8] ;  /* 0x0000080402027981 */ /* 0x002ea2000c1e1b00 */
[----:B------:R-:W-:-:S02]  /*02f0*/  LEA R4, P0, R15, UR6, 0x3 ;  /* 0x000000060f047c11 */ /* 0x000fc4000f8018ff */
[----:B------:R-:W-:Y:S01]  /*0300*/  IADD3 R14, P1, PT, R9, R12, RZ ;  /* 0x0000000c090e7210 */ /* 0x000fe20007f3e0ff */
[----:B------:R-:W2:Y:S01]  /*0310*/  LDG.E.64 R6, desc[UR4][R6.64+0x8] ;  /* 0x0000080406067981 */ /* 0x000ea2000c1e1b00 */
[----:B------:R-:W-:Y:S02]  /*0320*/  LEA.HI.X R5, R15, UR7, R16, 0x3, P0 ;  /* 0x000000070f057c11 */ /* 0x000fe400080f1c10 */
[----:B------:R-:W-:Y:S02]  /*0330*/  LEA.HI.X.SX32 R13, R12, R13, 0x1, P1 ;  /* 0x0000000d0c0d7211 */ /* 0x000fe400008f0eff */
[C---:B------:R-:W-:Y:S02]  /*0340*/  LEA R12, P0, R14.reuse, UR6, 0x3 ;  /* 0x000000060e0c7c11 */ /* 0x040fe4000f8018ff */
[----:B------:R-:W3:Y:S02]  /*0350*/  LDG.E.64 R4, desc[UR4][R4.64+0x8] ;  /* 0x0000080404047981 */ /* 0x000ee4000c1e1b00 */
[----:B------:R-:W-:-:S02]  /*0360*/  LEA.HI.X R13, R14, UR7, R13, 0x3, P0 ;  /* 0x000000070e0d7c11 */ /* 0x000fc400080f1c0d */
[----:B------:R-:W-:-:S04]  /*0370*/  IADD3 R0, PT, PT, R9, R8, R0 ;  /* 0x0000000809007210 */ /* 0x000fc80007ffe000 */
        /* <DEDUP_REMOVED lines=27> */
[----:B------:R-:W-:Y:S05]  /*0530*/  CALL.REL.NOINC `($__internal_1_$__cuda_sm20_div_rn_f64_full) ;  /* 0x0000000000147944 */ /* 0x000fea0003c00000 */
.L_x_8:
[----:B------:R-:W-:Y:S05]  /*0540*/  BSYNC.RECONVERGENT B0 ;  /* 0x0000000000007941 */ /* 0x000fea0003800200 */
.L_x_7:
[----:B------:R-:W0:Y:S02]  /*0550*/  LDC.64 R4, c[0x0][0x388] ;  /* 0x0000e200ff047b82 */ /* 0x000e240000000a00 */
[----:B0-----:R-:W-:-:S05]  /*0560*/  IMAD.WIDE R4, R0, 0x8, R4 ;  /* 0x0000000800047825 */ /* 0x001fca00078e0204 */
[----:B------:R-:W-:Y:S01]  /*0570*/  STG.E.64 desc[UR4][R4.64+0x8], R2 ;  /* 0x0000080204007986 */ /* 0x000fe2000c101b04 */
[----:B------:R-:W-:Y:S05]  /*0580*/  EXIT ;  /* 0x000000000000794d */ /* 0x000fea0003800000 */
        .weak           $__internal_1_$__cuda_sm20_div_rn_f64_full
        .type           $__internal_1_$__cuda_sm20_div_rn_f64_full,@function
        .size           $__internal_1_$__cuda_sm20_div_rn_f64_full,(.L_x_16 - $__internal_1_$__cuda_sm20_div_rn_f64_full)
$__internal_1_$__cuda_sm20_div_rn_f64_full:
[----:B------:R-:W-:Y:S01]  /*0590*/  IMAD.MOV.U32 R3, RZ, RZ, 0x3ff80000 ;  /* 0x3ff80000ff037424 */ /* 0x000fe200078e00ff */
[----:B------:R-:W-:Y:S01]  /*05a0*/  BSSY.RECONVERGENT B1, `(.L_x_9) ;  /* 0x000004c000017945 */ /* 0x000fe20003800200 */
[----:B------:R-:W-:Y:S02]  /*05b0*/  IMAD.MOV.U32 R2, RZ, RZ, 0x0 ;  /* 0x00000000ff027424 */ /* 0x000fe400078e00ff */
[----:B------:R-:W0:Y:S01]  /*05c0*/  MUFU.RCP64H R11, R3 ;  /* 0x00000003000b7308 */ /* 0x000e220000001800 */
[----:B------:R-:W-:Y:S02]  /*05d0*/  IMAD.MOV.U32 R10, RZ, RZ, 0x1 ;  /* 0x00000001ff0a7424 */ /* 0x000fe400078e00ff */
[----:B------:R-:W-:Y:S02]  /*05e0*/  IMAD.MOV.U32 R5, RZ, RZ, R9 ;  /* 0x000000ffff057224 */ /* 0x000fe400078e0009 */
[----:B------:R-:W-:Y:S02]  /*05f0*/  IMAD.MOV.U32 R4, RZ, RZ, R8 ;  /* 0x000000ffff047224 */ /* 0x000fe400078e0008 */
[----:B------:R-:W-:Y:S01]  /*0600*/  IMAD.MOV.U32 R8, RZ, RZ, 0x1ca00000 ;  /* 0x1ca00000ff087424 */ /* 0x000fe200078e00ff */
[C---:B------:R-:W-:Y:S01]  /*0610*/  FSETP.GEU.AND P1, PT, |R5|.reuse, 1.469367938527859385e-39, PT ;  /* 0x001000000500780b */ /* 0x040fe20003f2e200 */
[----:B------:R-:W-:Y:S01]  /*0620*/  IMAD.MOV.U32 R19, RZ, RZ, 0x40100000 ;  /* 0x40100000ff137424 */ /* 0x000fe200078e00ff */
[----:B------:R-:W-:-:S03]  /*0630*/  LOP3.LUT R7, R5, 0x7ff00000, RZ, 0xc0, !PT ;  /* 0x7ff0000005077812 */ /* 0x000fc600078ec0ff */
[----:B------:R-:W-:Y:S01]  /*0640*/  VIADD R20, R19, 0xffffffff ;  /* 0xffffffff13147836 */ /* 0x000fe20000000000 */
[----:B------:R-:W-:Y:S01]  /*0650*/  ISETP.GE.U32.AND P0, PT, R7, 0x40100000, PT ;  /* 0x401000000700780c */ /* 0x000fe20003f06070 */
[----:B------:R-:W-:Y:S01]  /*0660*/  IMAD.MOV.U32 R18, RZ, RZ, R7 ;  /* 0x000000ffff127224 */ /* 0x000fe200078e0007 */
[----:B0-----:R-:W-:-:S08]  /*0670*/  DFMA R12, R10, -R2, 1 ;  /* 0x3ff000000a0c742b */ /* 0x001fd00000000802 */
[----:B------:R-:W-:-:S08]  /*0680*/  DFMA R12, R12, R12, R12 ;  /* 0x0000000c0c0c722b */ /* 0x000fd0000000000c */
[----:B------:R-:W-:Y:S01]  /*0690*/  DFMA R14, R10, R12, R10 ;  /* 0x0000000c0a0e722b */ /* 0x000fe2000000000a */
[----:B------:R-:W-:Y:S01]  /*06a0*/  SEL R13, R8, 0x63400000, !P0 ;  /* 0x63400000080d7807 */ /* 0x000fe20004000000 */
[----:B------:R-:W-:-:S03]  /*06b0*/  IMAD.MOV.U32 R8, RZ, RZ, R4 ;  /* 0x000000ffff087224 */ /* 0x000fc600078e0004 */
[C-C-:B------:R-:W-:Y:S02]  /*06c0*/  @!P1 LOP3.LUT R10, R13.reuse, 0x80000000, R5.reuse, 0xf8, !PT ;  /* 0x800000000d0a9812 */ /* 0x140fe400078ef805 */
[----:B------:R-:W-:Y:S01]  /*06d0*/  LOP3.LUT R9, R13, 0x800fffff, R5, 0xf8, !PT ;  /* 0x800fffff0d097812 */ /* 0x000fe200078ef805 */
[----:B------:R-:W-:Y:S01]  /*06e0*/  DFMA R16, R14, -R2, 1 ;  /* 0x3ff000000e10742b */ /* 0x000fe20000000802 */
[----:B------:R-:W-:Y:S01]  /*06f0*/  @!P1 LOP3.LUT R11, R10, 0x100000, RZ, 0xfc, !PT ;  /* 0x001000000a0b9812 */ /* 0x000fe200078efcff */
[----:B------:R-:W-:-:S06]  /*0700*/  @!P1 IMAD.MOV.U32 R10, RZ, RZ, RZ ;  /* 0x000000ffff0a9224 */ /* 0x000fcc00078e00ff */
[----:B------:R-:W-:Y:S02]  /*0710*/  @!P1 DFMA R8, R8, 2, -R10 ;  /* 0x400000000808982b */ /* 0x000fe4000000080a */
[----:B------:R-:W-:-:S08]  /*0720*/  DFMA R16, R14, R16, R14 ;  /* 0x000000100e10722b */ /* 0x000fd0000000000e */
[----:B------:R-:W-:Y:S01]  /*0730*/  @!P1 LOP3.LUT R18, R9, 0x7ff00000, RZ, 0xc0, !PT ;  /* 0x7ff0000009129812 */ /* 0x000fe200078ec0ff */
[----:B------:R-:W-:-:S04]  /*0740*/  DMUL R10, R16, R8 ;  /* 0x00000008100a7228 */ /* 0x000fc80000000000 */
[----:B------:R-:W-:-:S04]  /*0750*/  VIADD R12, R18, 0xffffffff ;  /* 0xffffffff120c7836 */ /* 0x000fc80000000000 */
        /* <DEDUP_REMOVED lines=31> */
.L_x_10:
        /* <DEDUP_REMOVED lines=15> */
.L_x_12:
[----:B------:R-:W-:Y:S01]  /*0a40*/  LOP3.LUT R13, R5, 0x80000, RZ, 0xfc, !PT ;  /* 0x00080000050d7812 */ /* 0x000fe200078efcff */
[----:B------:R-:W-:-:S07]  /*0a50*/  IMAD.MOV.U32 R12, RZ, RZ, R4 ;  /* 0x000000ffff0c7224 */ /* 0x000fce00078e0004 */
.L_x_11:
[----:B------:R-:W-:Y:S05]  /*0a60*/  BSYNC.RECONVERGENT B1 ;  /* 0x0000000000017941 */ /* 0x000fea0003800200 */
.L_x_9:
[----:B------:R-:W-:Y:S02]  /*0a70*/  IMAD.MOV.U32 R7, RZ, RZ, 0x0 ;  /* 0x00000000ff077424 */ /* 0x000fe400078e00ff */
[----:B------:R-:W-:Y:S02]  /*0a80*/  IMAD.MOV.U32 R2, RZ, RZ, R12 ;  /* 0x000000ffff027224 */ /* 0x000fe400078e000c */
[----:B------:R-:W-:Y:S01]  /*0a90*/  IMAD.MOV.U32 R3, RZ, RZ, R13 ;  /* 0x000000ffff037224 */ /* 0x000fe200078e000d */
[----:B------:R-:W-:Y:S06]  /*0aa0*/  RET.REL.NODEC R6 `(_Z8jac_compPdS_iiii) ;  /* 0xfffffff406547950 */ /* 0x000fec0003c3ffff */
.L_x_13:
        /* <DEDUP_REMOVED lines=13> */
.L_x_16:


//--------------------- .text._Z12solution_kerPdiii --------------------------
	.section	.text._Z12solution_kerPdiii,"ax",@progbits
	.align	128
        .global         _Z12solution_kerPdiii
        .type           _Z12solution_kerPdiii,@function
        .size           _Z12solution_kerPdiii,(.L_x_19 - _Z12solution_kerPdiii)
        .other          _Z12solution_kerPdiii,@"STO_CUDA_ENTRY STV_DEFAULT"
_Z12solution_kerPdiii:
.text._Z12solution_kerPdiii:
[----:B------:R-:W-:Y:S01]  /*0000*/  LDC R1, c[0x0][0x37c] ;  /* 0x0000df00ff017b82 */ /* 0x000fe20000000800 */
[----:B------:R-:W0:Y:S01]  /*0010*/  S2R R7, SR_TID.Y ;  /* 0x0000000000077919 */ /* 0x000e220000002200 */
[----:B------:R-:W1:Y:S01]  /*0020*/  LDCU.64 UR4, c[0x0][0x388] ;  /* 0x00007100ff0477ac */ /* 0x000e620008000a00 */
[----:B------:R-:W2:Y:S01]  /*0030*/  S2R R0, SR_TID.X ;  /* 0x0000000000007919 */ /* 0x000ea20000002100 */
[----:B------:R-:W3:Y:S01]  /*0040*/  LDCU UR8, c[0x0][0x390] ;  /* 0x00007200ff0877ac */ /* 0x000ee20008000800 */
[----:B------:R-:W4:Y:S01]  /*0050*/  S2R R9, SR_TID.Z ;  /* 0x0000000000097919 */ /* 0x000f220000002300 */
[----:B-1----:R-:W-:Y:S02]  /*0060*/  UIADD3 UR4, UPT, UPT, UR4, -0x1, URZ ;  /* 0xffffffff04047890 */ /* 0x002fe4000fffe0ff */
[----:B---3--:R-:W-:-:S04]  /*0070*/  UIADD3 UR6, UPT, UPT, UR8, -0x1, URZ ;  /* 0xffffffff08067890 */ /* 0x008fc8000fffe0ff */
[----:B0-----:R-:W-:Y:S01]  /*0080*/  ISETP.NE.AND P0, PT, R7, UR4, PT ;  /* 0x0000000407007c0c */ /* 0x001fe2000bf05270 */
[----:B------:R-:W-:-:S03]  /*0090*/  UIADD3 UR4, UPT, UPT, UR5, -0x1, URZ ;  /* 0xffffffff05047890 */ /* 0x000fc6000fffe0ff */
[----:B--2---:R-:W-:Y:S02]  /*00a0*/  ISETP.EQ.OR P0, PT, R0, RZ, !P0 ;  /* 0x000000ff0000720c */ /* 0x004fe40004702670 */
[----:B----4-:R-:W-:Y:S01]  /*00b0*/  ISETP.NE.AND P1, PT, R9, UR6, PT ;  /* 0x0000000609007c0c */ /* 0x010fe2000bf25270 */
[----:B------:R-:W0:Y:S01]  /*00c0*/  LDCU.64 UR6, c[0x0][0x358] ;  /* 0x00006b00ff0677ac */ /* 0x000e220008000a00 */
[----:B------:R-:W-:Y:S02]  /*00d0*/  ISETP.EQ.OR P0, PT, R7, RZ, P0 ;  /* 0x000000ff0700720c */ /* 0x000fe40000702670 */
[----:B------:R-:W-:Y:S02]  /*00e0*/  ISETP.NE.AND P1, PT, R9, RZ, P1 ;  /* 0x000000ff0900720c */ /* 0x000fe40000f25270 */
[----:B------:R-:W-:-:S04]  /*00f0*/  ISETP.EQ.OR P0, PT, R7, UR4, P0 ;  /* 0x0000000407007c0c */ /* 0x000fc80008702670 */
[----:B------:R-:W-:-:S13]  /*0100*/  PLOP3.LUT P0, PT, P0, P1, PT, 0x8, 0x80 ;  /* 0x000000000080781c */ /* 0x000fda0000702170 */
[----:B------:R-:W1:Y:S01]  /*0110*/  @!P0 LDC.64 R4, c[0x0][0x380] ;  /* 0x0000e000ff048b82 */ /* 0x000e620000000a00 */
[C---:B------:R-:W-:Y:S02]  /*0120*/  @!P0 IMAD R2, R0.reuse, 0xa, RZ ;  /* 0x0000000a00028824 */ /* 0x040fe400078e02ff */
[----:B------:R-:W-:-:S04]  /*0130*/  IMAD R0, R0, UR5, R7 ;  /* 0x0000000500007c24 */ /* 0x000fc8000f8e0207 */
[----:B------:R-:W0:Y:S01]  /*0140*/  @!P0 I2F.F64.U32 R2, R2 ;  /* 0x0000000200028312 */ /* 0x000e220000201800 */
[----:B------:R-:W-:-:S04]  /*0150*/  IMAD R7, R0, UR8, R9 ;  /* 0x0000000800077c24 */ /* 0x000fc8000f8e0209 */
[----:B-1----:R-:W-:-:S05]  /*0160*/  @!P0 IMAD.WIDE R4, R7, 0x8, R4 ;  /* 0x0000000807048825 */ /* 0x002fca00078e0204 */
[----:B0-----:R0:W-:Y:S01]  /*0170*/  @!P0 STG.E.64 desc[UR6][R4.64], R2 ;  /* 0x0000000204008986 */ /* 0x0011e2000c101b06 */
[----:B------:R-:W-:Y:S05]  /*0180*/  @!P0 EXIT ;  /* 0x000000000000894d */ /* 0x000fea0003800000 */
[----:B0-----:R-:W0:Y:S02]  /*0190*/  LDC.64 R2, c[0x0][0x380] ;  /* 0x0000e000ff027b82 */ /* 0x001e240000000a00 */
[----:B0-----:R-:W-:-:S05]  /*01a0*/  IMAD.WIDE R2, R7, 0x8, R2 ;  /* 0x0000000807027825 */ /* 0x001fca00078e0202 */
[----:B------:R-:W-:Y:S01]  /*01b0*/  STG.E.64 desc[UR6][R2.64], RZ ;  /* 0x000000ff02007986 */ /* 0x000fe2000c101b06 */
[----:B------:R-:W-:Y:S05]  /*01c0*/  EXIT ;  /* 0x000000000000794d */ /* 0x000fea0003800000 */
.L_x_14:
        /* <DEDUP_REMOVED lines=11> */
.L_x_19:


//--------------------- .nv.shared.reserved.0     --------------------------
	.section	.nv.shared.reserved.0,"aw",@nobits
	.weak		__nv_reservedSMEM_offset_0_alias
	.size		__nv_reservedSMEM_offset_0_alias, 0, 64
	.other		__nv_reservedSMEM_offset_0_alias,@"STO_CUDA_RESERVED_SHARED STV_DEFAULT"
__nv_reservedSMEM_offset_0_alias:
	.zero		0
	.zero		64


//--------------------- .nv.constant0._Z7jac_epsPdS_iii --------------------------
	.section	.nv.constant0._Z7jac_epsPdS_iii,"a",@progbits
	.sectionflags	@""
	.align	4
.nv.constant0._Z7jac_epsPdS_iii:
	.zero		924


//--------------------- .nv.constant0._Z8jac_compPdS_iiii --------------------------
	.section	.nv.constant0._Z8jac_compPdS_iiii,"a",@progbits
	.sectionflags	@""
	.align	4
.nv.constant0._Z8jac_compPdS_iiii:
	.zero		928


//--------------------- .nv.constant0._Z12solution_kerPdiii --------------------------
	.section	.nv.constant0._Z12solution_kerPdiii,"a",@progbits
	.sectionflags	@""
	.align	4
.nv.constant0._Z12solution_kerPdiii:
	.zero		916


//--------------------- SYMBOLS --------------------------

	.type		.nv.reservedSmem.offset0,@object
	.size		.nv.reservedSmem.offset0,0x4
